//
// Generated by NVIDIA NVVM Compiler
//
// Compiler Build ID: CL-36424714
// Cuda compilation tools, release 13.0, V13.0.88
// Based on NVVM 20.0.0
//

.version 9.0
.target sm_100
.address_size 64

	// .globl	_Z12matMulKernelPfS_S_i

.visible .entry _Z12matMulKernelPfS_S_i(
	.param .u64 .ptr .align 1 _Z12matMulKernelPfS_S_i_param_0,
	.param .u64 .ptr .align 1 _Z12matMulKernelPfS_S_i_param_1,
	.param .u64 .ptr .align 1 _Z12matMulKernelPfS_S_i_param_2,
	.param .u32 _Z12matMulKernelPfS_S_i_param_3
)
{
	.reg .pred 	%p<10>;
	.reg .b32 	%r<40>;
	.reg .b32 	%f<67>;
	.reg .b64 	%rd<67>;

	ld.param.u64 	%rd14, [_Z12matMulKernelPfS_S_i_param_0];
	ld.param.u64 	%rd15, [_Z12matMulKernelPfS_S_i_param_1];
	ld.param.u32 	%r18, [_Z12matMulKernelPfS_S_i_param_3];
	cvta.to.global.u64 	%rd1, %rd15;
	cvta.to.global.u64 	%rd2, %rd14;
	mov.u32 	%r19, %ctaid.y;
	mov.u32 	%r20, %ntid.y;
	mov.u32 	%r21, %tid.y;
	mad.lo.s32 	%r1, %r19, %r20, %r21;
	mov.u32 	%r22, %ctaid.x;
	mov.u32 	%r23, %ntid.x;
	mov.u32 	%r24, %tid.x;
	mad.lo.s32 	%r2, %r22, %r23, %r24;
	max.s32 	%r25, %r1, %r2;
	setp.ge.s32 	%p1, %r25, %r18;
	@%p1 bra 	$L__BB0_13;
	mul.lo.s32 	%r3, %r18, %r1;
	and.b32  	%r4, %r18, 7;
	setp.lt.u32 	%p2, %r18, 8;
	mov.f32 	%f66, 0f00000000;
	mov.b32 	%r38, 0;
	@%p2 bra 	$L__BB0_4;
	and.b32  	%r38, %r18, 2147483640;
	neg.s32 	%r36, %r38;
	mul.wide.s32 	%rd16, %r18, 4;
	add.s64 	%rd3, %rd1, %rd16;
	shl.b32 	%r7, %r18, 3;
	mul.wide.s32 	%rd17, %r18, 8;
	add.s64 	%rd4, %rd1, %rd17;
	mul.wide.s32 	%rd18, %r18, 12;
	add.s64 	%rd5, %rd1, %rd18;
	mul.wide.s32 	%rd19, %r18, 16;
	add.s64 	%rd6, %rd1, %rd19;
	mul.wide.s32 	%rd20, %r18, 20;
	add.s64 	%rd7, %rd1, %rd20;
	mul.wide.s32 	%rd21, %r18, 24;
	add.s64 	%rd8, %rd1, %rd21;
	mul.wide.s32 	%rd22, %r18, 28;
	add.s64 	%rd9, %rd1, %rd22;
	mul.wide.u32 	%rd23, %r3, 4;
	add.s64 	%rd24, %rd23, %rd2;
	add.s64 	%rd66, %rd24, 16;
	mov.f32 	%f66, 0f00000000;
	mov.u32 	%r35, %r2;
$L__BB0_3:
	.pragma "nounroll";
	mul.wide.s32 	%rd25, %r35, 4;
	add.s64 	%rd26, %rd3, %rd25;
	add.s64 	%rd27, %rd4, %rd25;
	add.s64 	%rd28, %rd5, %rd25;
	add.s64 	%rd29, %rd6, %rd25;
	add.s64 	%rd30, %rd7, %rd25;
	add.s64 	%rd31, %rd8, %rd25;
	add.s64 	%rd32, %rd9, %rd25;
	add.s64 	%rd33, %rd1, %rd25;
	ld.global.f32 	%f16, [%rd66+-16];
	ld.global.f32 	%f17, [%rd33];
	fma.rn.f32 	%f18, %f16, %f17, %f66;
	ld.global.f32 	%f19, [%rd66+-12];
	ld.global.f32 	%f20, [%rd26];
	fma.rn.f32 	%f21, %f19, %f20, %f18;
	ld.global.f32 	%f22, [%rd66+-8];
	ld.global.f32 	%f23, [%rd27];
	fma.rn.f32 	%f24, %f22, %f23, %f21;
	ld.global.f32 	%f25, [%rd66+-4];
	ld.global.f32 	%f26, [%rd28];
	fma.rn.f32 	%f27, %f25, %f26, %f24;
	ld.global.f32 	%f28, [%rd66];
	ld.global.f32 	%f29, [%rd29];
	fma.rn.f32 	%f30, %f28, %f29, %f27;
	ld.global.f32 	%f31, [%rd66+4];
	ld.global.f32 	%f32, [%rd30];
	fma.rn.f32 	%f33, %f31, %f32, %f30;
	ld.global.f32 	%f34, [%rd66+8];
	ld.global.f32 	%f35, [%rd31];
	fma.rn.f32 	%f36, %f34, %f35, %f33;
	ld.global.f32 	%f37, [%rd66+12];
	ld.global.f32 	%f38, [%rd32];
	fma.rn.f32 	%f66, %f37, %f38, %f36;
	add.s32 	%r36, %r36, 8;
	add.s32 	%r35, %r35, %r7;
	add.s64 	%rd66, %rd66, 32;
	setp.ne.s32 	%p3, %r36, 0;
	@%p3 bra 	$L__BB0_3;
$L__BB0_4:
	setp.eq.s32 	%p4, %r4, 0;
	@%p4 bra 	$L__BB0_12;
	and.b32  	%r13, %r18, 3;
	setp.lt.u32 	%p5, %r4, 4;
	@%p5 bra 	$L__BB0_7;
	add.s32 	%r27, %r38, %r3;
	mul.wide.u32 	%rd34, %r27, 4;
	add.s64 	%rd35, %rd2, %rd34;
	ld.global.f32 	%f40, [%rd35];
	mad.lo.s32 	%r28, %r38, %r18, %r2;
	mul.wide.s32 	%rd36, %r28, 4;
	add.s64 	%rd37, %rd1, %rd36;
	ld.global.f32 	%f41, [%rd37];
	fma.rn.f32 	%f42, %f40, %f41, %f66;
	cvt.u64.u32 	%rd38, %r3;
	cvt.u64.u32 	%rd39, %r38;
	add.s64 	%rd40, %rd39, %rd38;
	shl.b64 	%rd41, %rd40, 2;
	add.s64 	%rd42, %rd2, %rd41;
	ld.global.f32 	%f43, [%rd42+4];
	mul.wide.s32 	%rd43, %r18, 4;
	add.s64 	%rd44, %rd37, %rd43;
	ld.global.f32 	%f44, [%rd44];
	fma.rn.f32 	%f45, %f43, %f44, %f42;
	ld.global.f32 	%f46, [%rd42+8];
	add.s64 	%rd45, %rd44, %rd43;
	ld.global.f32 	%f47, [%rd45];
	fma.rn.f32 	%f48, %f46, %f47, %f45;
	ld.global.f32 	%f49, [%rd42+12];
	add.s64 	%rd46, %rd45, %rd43;
	ld.global.f32 	%f50, [%rd46];
	fma.rn.f32 	%f66, %f49, %f50, %f48;
	add.s32 	%r38, %r38, 4;
$L__BB0_7:
	setp.eq.s32 	%p6, %r13, 0;
	@%p6 bra 	$L__BB0_12;
	setp.eq.s32 	%p7, %r13, 1;
	@%p7 bra 	$L__BB0_10;
	add.s32 	%r29, %r38, %r3;
	mul.wide.u32 	%rd47, %r29, 4;
	add.s64 	%rd48, %rd2, %rd47;
	ld.global.f32 	%f52, [%rd48];
	mad.lo.s32 	%r30, %r38, %r18, %r2;
	mul.wide.s32 	%rd49, %r30, 4;
	add.s64 	%rd50, %rd1, %rd49;
	ld.global.f32 	%f53, [%rd50];
	fma.rn.f32 	%f54, %f52, %f53, %f66;
	cvt.u64.u32 	%rd51, %r3;
	cvt.u64.u32 	%rd52, %r38;
	add.s64 	%rd53, %rd52, %rd51;
	shl.b64 	%rd54, %rd53, 2;
	add.s64 	%rd55, %rd2, %rd54;
	ld.global.f32 	%f55, [%rd55+4];
	mul.wide.s32 	%rd56, %r18, 4;
	add.s64 	%rd57, %rd50, %rd56;
	ld.global.f32 	%f56, [%rd57];
	fma.rn.f32 	%f66, %f55, %f56, %f54;
	add.s32 	%r38, %r38, 2;
$L__BB0_10:
	and.b32  	%r31, %r18, 1;
	setp.eq.b32 	%p8, %r31, 1;
	not.pred 	%p9, %p8;
	@%p9 bra 	$L__BB0_12;
	add.s32 	%r32, %r38, %r3;
	mul.wide.u32 	%rd58, %r32, 4;
	add.s64 	%rd59, %rd2, %rd58;
	ld.global.f32 	%f57, [%rd59];
	mad.lo.s32 	%r33, %r38, %r18, %r2;
	mul.wide.s32 	%rd60, %r33, 4;
	add.s64 	%rd61, %rd1, %rd60;
	ld.global.f32 	%f58, [%rd61];
	fma.rn.f32 	%f66, %f57, %f58, %f66;
$L__BB0_12:
	ld.param.u64 	%rd65, [_Z12matMulKernelPfS_S_i_param_2];
	add.s32 	%r34, %r3, %r2;
	cvta.to.global.u64 	%rd62, %rd65;
	mul.wide.s32 	%rd63, %r34, 4;
	add.s64 	%rd64, %rd62, %rd63;
	st.global.f32 	[%rd64], %f66;
$L__BB0_13:
	ret;

}
	// .globl	_Z13memCopyKernelPfS_i
.visible .entry _Z13memCopyKernelPfS_i(
	.param .u64 .ptr .align 1 _Z13memCopyKernelPfS_i_param_0,
	.param .u64 .ptr .align 1 _Z13memCopyKernelPfS_i_param_1,
	.param .u32 _Z13memCopyKernelPfS_i_param_2
)
{
	.reg .pred 	%p<2>;
	.reg .b32 	%r<6>;
	.reg .b32 	%f<2>;
	.reg .b64 	%rd<8>;

	ld.param.u64 	%rd1, [_Z13memCopyKernelPfS_i_param_0];
	ld.param.u64 	%rd2, [_Z13memCopyKernelPfS_i_param_1];
	ld.param.u32 	%r2, [_Z13memCopyKernelPfS_i_param_2];
	mov.u32 	%r3, %ctaid.x;
	mov.u32 	%r4, %ntid.x;
	mov.u32 	%r5, %tid.x;
	mad.lo.s32 	%r1, %r3, %r4, %r5;
	setp.ge.s32 	%p1, %r1, %r2;
	@%p1 bra 	$L__BB1_2;
	cvta.to.global.u64 	%rd3, %rd1;
	cvta.to.global.u64 	%rd4, %rd2;
	mul.wide.s32 	%rd5, %r1, 4;
	add.s64 	%rd6, %rd3, %rd5;
	ld.global.f32 	%f1, [%rd6];
	add.s64 	%rd7, %rd4, %rd5;
	st.global.f32 	[%rd7], %f1;
$L__BB1_2:
	ret;

}


// ===== COMPILED SASS (sm_100) =====

	.target	sm_100

	.elftype	@"ET_EXEC"


//--------------------- .note.nv.tkinfo           --------------------------
	.section	.note.nv.tkinfo,"",@"SHT_NOTE"
	.sectionflags	@"SHF_NOTE_NV_TKINFO"
	.tkinfo
        /*0018*/ 	.word	0x00000002
        /*0030*/ 	.string	""
        /*0030*/ 	.string	"ptxas"
        /*0030*/ 	.string	"Cuda compilation tools, release 13.0, V13.0.88"
        /*0030*/ 	.string	"Build cuda_13.0.r13.0/compiler.36424714_0"
        /*0030*/ 	.string	"-arch sm_100 -m 64 "



//--------------------- .note.nv.cuinfo           --------------------------
	.section	.note.nv.cuinfo,"",@"SHT_NOTE"
	.sectionflags	@"SHF_NOTE_NV_CUINFO"
        /*0018*/ 	.short	0x0002
        /*001a*/ 	.short	0x0064
        /*001c*/ 	.short	0x0082
	.zero		2


//--------------------- .nv.info                  --------------------------
	.section	.nv.info,"",@"SHT_CUDA_INFO"
	.align	4


	//----- nvinfo : EIATTR_REGCOUNT
	.align		4
        /*0000*/ 	.byte	0x04, 0x2f
        /*0002*/ 	.short	(.L_1 - .L_0)
	.align		4
.L_0:
        /*0004*/ 	.word	index@(_Z12matMulKernelPfS_S_i)
        /*0008*/ 	.word	0x0000001e


	//----- nvinfo : EIATTR_FRAME_SIZE
	.align		4
.L_1:
        /*000c*/ 	.byte	0x04, 0x11
        /*000e*/ 	.short	(.L_3 - .L_2)
	.align		4
.L_2:
        /*0010*/ 	.word	index@(_Z12matMulKernelPfS_S_i)
        /*0014*/ 	.word	0x00000000


	//----- nvinfo : EIATTR_REGCOUNT
	.align		4
.L_3:
        /*0018*/ 	.byte	0x04, 0x2f
        /*001a*/ 	.short	(.L_5 - .L_4)
	.align		4
.L_4:
        /*001c*/ 	.word	index@(_Z13memCopyKernelPfS_i)
        /*0020*/ 	.word	0x0000000a


	//----- nvinfo : EIATTR_FRAME_SIZE
	.align		4
.L_5:
        /*0024*/ 	.byte	0x04, 0x11
        /*0026*/ 	.short	(.L_7 - .L_6)
	.align		4
.L_6:
        /*0028*/ 	.word	index@(_Z13memCopyKernelPfS_i)
        /*002c*/ 	.word	0x00000000


	//----- nvinfo : EIATTR_MIN_STACK_SIZE
	.align		4
.L_7:
        /*0030*/ 	.byte	0x04, 0x12
        /*0032*/ 	.short	(.L_9 - .L_8)
	.align		4
.L_8:
        /*0034*/ 	.word	index@(_Z13memCopyKernelPfS_i)
        /*0038*/ 	.word	0x00000000


	//----- nvinfo : EIATTR_MIN_STACK_SIZE
	.align		4
.L_9:
        /*003c*/ 	.byte	0x04, 0x12
        /*003e*/ 	.short	(.L_11 - .L_10)
	.align		4
.L_10:
        /*0040*/ 	.word	index@(_Z12matMulKernelPfS_S_i)
        /*0044*/ 	.word	0x00000000
.L_11:


//--------------------- .nv.compat                --------------------------
	.section	.nv.compat,"",@"SHT_CUDA_COMPAT_INFO"
	.align	4
        /*0000*/ 	.byte	0x02, 0x09, 0x00, 0x00, 0x02, 0x02, 0x01, 0x00, 0x02, 0x05, 0x05, 0x00, 0x03, 0x07, 0x01, 0x01
        /*0010*/ 	.byte	0x02, 0x03, 0x00, 0x00, 0x02, 0x06, 0x01, 0x00, 0x04, 0x0b, 0x08, 0x00, 0x09, 0x00, 0x00, 0x00
        /*0020*/ 	.byte	0x00, 0x00, 0x00, 0x00


//--------------------- .nv.info._Z13memCopyKernelPfS_i --------------------------
	.section	.nv.info._Z13memCopyKernelPfS_i,"",@"SHT_CUDA_INFO"
	.sectionflags	@""
	.align	4


	//----- nvinfo : EIATTR_CUDA_API_VERSION
	.align		4
        /*0000*/ 	.byte	0x04, 0x37
        /*0002*/ 	.short	(.L_13 - .L_12)
.L_12:
        /*0004*/ 	.word	0x00000082


	//----- nvinfo : EIATTR_KPARAM_INFO
	.align		4
.L_13:
        /*0008*/ 	.byte	0x04, 0x17
        /*000a*/ 	.short	(.L_15 - .L_14)
.L_14:
        /*000c*/ 	.word	0x00000000
        /*0010*/ 	.short	0x0002
        /*0012*/ 	.short	0x0010
        /*0014*/ 	.byte	0x00, 0xf0, 0x11, 0x00


	//----- nvinfo : EIATTR_KPARAM_INFO
	.align		4
.L_15:
        /*0018*/ 	.byte	0x04, 0x17
        /*001a*/ 	.short	(.L_17 - .L_16)
.L_16:
        /*001c*/ 	.word	0x00000000
        /*0020*/ 	.short	0x0001
        /*0022*/ 	.short	0x0008
        /*0024*/ 	.byte	0x00, 0xf5, 0x21, 0x00


	//----- nvinfo : EIATTR_KPARAM_INFO
	.align		4
.L_17:
        /*0028*/ 	.byte	0x04, 0x17
        /*002a*/ 	.short	(.L_19 - .L_18)
.L_18:
        /*002c*/ 	.word	0x00000000
        /*0030*/ 	.short	0x0000
        /*0032*/ 	.short	0x0000
        /*0034*/ 	.byte	0x00, 0xf5, 0x21, 0x00


	//----- nvinfo : EIATTR_SPARSE_MMA_MASK
	.align		4
.L_19:
        /*0038*/ 	.byte	0x03, 0x50
        /*003a*/ 	.short	0x0000


	//----- nvinfo : EIATTR_MAXREG_COUNT
	.align		4
        /*003c*/ 	.byte	0x03, 0x1b
        /*003e*/ 	.short	0x00ff


	//----- nvinfo : EIATTR_MERCURY_ISA_VERSION
	.align		4
        /*0040*/ 	.byte	0x03, 0x5f
        /*0042*/ 	.short	0x0101


	//----- nvinfo : EIATTR_VRC_CTA_INIT_COUNT
	.align		4
        /*0044*/ 	.byte	0x02, 0x4a
	.zero		1
	.zero		1


	//----- nvinfo : EIATTR_EXIT_INSTR_OFFSETS
	.align		4
        /*0048*/ 	.byte	0x04, 0x1c
        /*004a*/ 	.short	(.L_21 - .L_20)


	//   ....[0]....
.L_20:
        /*004c*/ 	.word	0x00000070


	//   ....[1]....
        /*0050*/ 	.word	0x000000f0


	//----- nvinfo : EIATTR_CBANK_PARAM_SIZE
	.align		4
.L_21:
        /*0054*/ 	.byte	0x03, 0x19
        /*0056*/ 	.short	0x0014


	//----- nvinfo : EIATTR_PARAM_CBANK
	.align		4
        /*0058*/ 	.byte	0x04, 0x0a
        /*005a*/ 	.short	(.L_23 - .L_22)
	.align		4
.L_22:
        /*005c*/ 	.word	index@(.nv.constant0._Z13memCopyKernelPfS_i)
        /*0060*/ 	.short	0x0380
        /*0062*/ 	.short	0x0014


	//----- nvinfo : EIATTR_SW_WAR
	.align		4
.L_23:
        /*0064*/ 	.byte	0x04, 0x36
        /*0066*/ 	.short	(.L_25 - .L_24)
.L_24:
        /*0068*/ 	.word	0x00000008
.L_25:


//--------------------- .nv.info._Z12matMulKernelPfS_S_i --------------------------
	.section	.nv.info._Z12matMulKernelPfS_S_i,"",@"SHT_CUDA_INFO"
	.sectionflags	@""
	.align	4


	//----- nvinfo : EIATTR_CUDA_API_VERSION
	.align		4
        /*0000*/ 	.byte	0x04, 0x37
        /*0002*/ 	.short	(.L_27 - .L_26)
.L_26:
        /*0004*/ 	.word	0x00000082


	//----- nvinfo : EIATTR_KPARAM_INFO
	.align		4
.L_27:
        /*0008*/ 	.byte	0x04, 0x17
        /*000a*/ 	.short	(.L_29 - .L_28)
.L_28:
        /*000c*/ 	.word	0x00000000
        /*0010*/ 	.short	0x0003
        /*0012*/ 	.short	0x0018
        /*0014*/ 	.byte	0x00, 0xf0, 0x11, 0x00


	//----- nvinfo : EIATTR_KPARAM_INFO
	.align		4
.L_29:
        /*0018*/ 	.byte	0x04, 0x17
        /*001a*/ 	.short	(.L_31 - .L_30)
.L_30:
        /*001c*/ 	.word	0x00000000
        /*0020*/ 	.short	0x0002
        /*0022*/ 	.short	0x0010
        /*0024*/ 	.byte	0x00, 0xf5, 0x21, 0x00


	//----- nvinfo : EIATTR_KPARAM_INFO
	.align		4
.L_31:
        /*0028*/ 	.byte	0x04, 0x17
        /*002a*/ 	.short	(.L_33 - .L_32)
.L_32:
        /*002c*/ 	.word	0x00000000
        /*0030*/ 	.short	0x0001
        /*0032*/ 	.short	0x0008
        /*0034*/ 	.byte	0x00, 0xf5, 0x21, 0x00


	//----- nvinfo : EIATTR_KPARAM_INFO
	.align		4
.L_33:
        /*0038*/ 	.byte	0x04, 0x17
        /*003a*/ 	.short	(.L_35 - .L_34)
.L_34:
        /*003c*/ 	.word	0x00000000
        /*0040*/ 	.short	0x0000
        /*0042*/ 	.short	0x0000
        /*0044*/ 	.byte	0x00, 0xf5, 0x21, 0x00


	//----- nvinfo : EIATTR_SPARSE_MMA_MASK
	.align		4
.L_35:
        /*0048*/ 	.byte	0x03, 0x50
        /*004a*/ 	.short	0x0000


	//----- nvinfo : EIATTR_MAXREG_COUNT
	.align		4
        /*004c*/ 	.byte	0x03, 0x1b
        /*004e*/ 	.short	0x00ff


	//----- nvinfo : EIATTR_MERCURY_ISA_VERSION
	.align		4
        /*0050*/ 	.byte	0x03, 0x5f
        /*0052*/ 	.short	0x0101


	//----- nvinfo : EIATTR_VRC_CTA_INIT_COUNT
	.align		4
        /*0054*/ 	.byte	0x02, 0x4a
	.zero		1
	.zero		1


	//----- nvinfo : EIATTR_EXIT_INSTR_OFFSETS
	.align		4
        /*0058*/ 	.byte	0x04, 0x1c
        /*005a*/ 	.short	(.L_37 - .L_36)


	//   ....[0]....
.L_36:
        /*005c*/ 	.word	0x000000c0


	//   ....[1]....
        /*0060*/ 	.word	0x00000a90


	//----- nvinfo : EIATTR_CBANK_PARAM_SIZE
	.align		4
.L_37:
        /*0064*/ 	.byte	0x03, 0x19
        /*0066*/ 	.short	0x001c


	//----- nvinfo : EIATTR_PARAM_CBANK
	.align		4
        /*0068*/ 	.byte	0x04, 0x0a
        /*006a*/ 	.short	(.L_39 - .L_38)
	.align		4
.L_38:
        /*006c*/ 	.word	index@(.nv.constant0._Z12matMulKernelPfS_S_i)
        /*0070*/ 	.short	0x0380
        /*0072*/ 	.short	0x001c


	//----- nvinfo : EIATTR_SW_WAR
	.align		4
.L_39:
        /*0074*/ 	.byte	0x04, 0x36
        /*0076*/ 	.short	(.L_41 - .L_40)
.L_40:
        /*0078*/ 	.word	0x00000008
.L_41:


//--------------------- .nv.callgraph             --------------------------
	.section	.nv.callgraph,"",@"SHT_CUDA_CALLGRAPH"
	.align	4
	.sectionentsize	8
	.align		4
        /*0000*/ 	.word	0x00000000
	.align		4
        /*0004*/ 	.word	0xffffffff
	.align		4
        /*0008*/ 	.word	0x00000000
	.align		4
        /*000c*/ 	.word	0xfffffffe
	.align		4
        /*0010*/ 	.word	0x00000000
	.align		4
        /*0014*/ 	.word	0xfffffffd
	.align		4
        /*0018*/ 	.word	0x00000000
	.align		4
        /*001c*/ 	.word	0xfffffffc


//--------------------- .text._Z13memCopyKernelPfS_i --------------------------
	.section	.text._Z13memCopyKernelPfS_i,"ax",@progbits
	.align	128
        .global         _Z13memCopyKernelPfS_i
        .type           _Z13memCopyKernelPfS_i,@function
        .size           _Z13memCopyKernelPfS_i,(.L_x_6 - _Z13memCopyKernelPfS_i)
        .other          _Z13memCopyKernelPfS_i,@"STO_CUDA_ENTRY STV_DEFAULT"
_Z13memCopyKernelPfS_i:
.text._Z13memCopyKernelPfS_i:
[----:B------:R-:W-:Y:S01]  /*0000*/  LDC R1, c[0x0][0x37c] ;  /* 0x0000df00ff017b82 */ /* 0x000fe20000000800 */
[----:B------:R-:W0:Y:S07]  /*0010*/  S2R R0, SR_TID.X ;  /* 0x0000000000007919 */ /* 0x000e2e0000002100 */
[----:B------:R-:W0:Y:S01]  /*0020*/  S2UR UR4, SR_CTAID.X ;  /* 0x00000000000479c3 */ /* 0x000e220000002500 */
[----:B------:R-:W1:Y:S07]  /*0030*/  LDCU UR5, c[0x0][0x390] ;  /* 0x00007200ff0577ac */ /* 0x000e6e0008000800 */
[----:B------:R-:W0:Y:S02]  /*0040*/  LDC R7, c[0x0][0x360] ;  /* 0x0000d800ff077b82 */ /* 0x000e240000000800 */
[----:B0-----:R-:W-:-:S05]  /*0050*/  IMAD R7, R7, UR4, R0 ;  /* 0x0000000407077c24 */ /* 0x001fca000f8e0200 */
[----:B-1----:R-:W-:-:S13]  /*0060*/  ISETP.GE.AND P0, PT, R7, UR5, PT ;  /* 0x0000000507007c0c */ /* 0x002fda000bf06270 */
[----:B------:R-:W-:Y:S05]  /*0070*/  @P0 EXIT ;  /* 0x000000000000094d */ /* 0x000fea0003800000 */
[----:B------:R-:W0:Y:S01]  /*0080*/  LDC.64 R2, c[0x0][0x380] ;  /* 0x0000e000ff027b82 */ /* 0x000e220000000a00 */
[----:B------:R-:W1:Y:S07]  /*0090*/  LDCU.64 UR4, c[0x0][0x358] ;  /* 0x00006b00ff0477ac */ /* 0x000e6e0008000a00 */
[----:B------:R-:W2:Y:S01]  /*00a0*/  LDC.64 R4, c[0x0][0x388] ;  /* 0x0000e200ff047b82 */ /* 0x000ea20000000a00 */
[----:B0-----:R-:W-:-:S06]  /*00b0*/  IMAD.WIDE R2, R7, 0x4, R2 ;  /* 0x0000000407027825 */ /* 0x001fcc00078e0202 */
[----:B-1----:R-:W3:Y:S01]  /*00c0*/  LDG.E R3, desc[UR4][R2.64] ;  /* 0x0000000402037981 */ /* 0x002ee2000c1e1900 */
[----:B--2---:R-:W-:-:S05]  /*00d0*/  IMAD.WIDE R4, R7, 0x4, R4 ;  /* 0x0000000407047825 */ /* 0x004fca00078e0204 */
[----:B---3--:R-:W-:Y:S01]  /*00e0*/  STG.E desc[UR4][R4.64], R3 ;  /* 0x0000000304007986 */ /* 0x008fe2000c101904 */
[----:B------:R-:W-:Y:S05]  /*00f0*/  EXIT ;  /* 0x000000000000794d */ /* 0x000fea0003800000 */
.L_x_0:
[----:B------:R-:W-:-:S00]  /*0100*/  BRA `(.L_x_0) ;  /* 0xfffffffc00fc7947 */ /* 0x000fc0000383ffff */
[----:B------:R-:W-:-:S00]  /*0110*/  NOP ;  /* 0x0000000000007918 */ /* 0x000fc00000000000 */
        /* <DEDUP_REMOVED lines=14> */
.L_x_6:


//--------------------- .text._Z12matMulKernelPfS_S_i --------------------------
	.section	.text._Z12matMulKernelPfS_S_i,"ax",@progbits
	.align	128
        .global         _Z12matMulKernelPfS_S_i
        .type           _Z12matMulKernelPfS_S_i,@function
        .size           _Z12matMulKernelPfS_S_i,(.L_x_7 - _Z12matMulKernelPfS_S_i)
        .other          _Z12matMulKernelPfS_S_i,@"STO_CUDA_ENTRY STV_DEFAULT"
_Z12matMulKernelPfS_S_i:
.text._Z12matMulKernelPfS_S_i:
[----:B------:R-:W-:Y:S01]  /*0000*/  LDC R1, c[0x0][0x37c] ;  /* 0x0000df00ff017b82 */ /* 0x000fe20000000800 */
[----:B------:R-:W0:Y:S07]  /*0010*/  S2R R0, SR_TID.Y ;  /* 0x0000000000007919 */ /* 0x000e2e0000002200 */
[----:B------:R-:W0:Y:S01]  /*0020*/  S2UR UR4, SR_CTAID.Y ;  /* 0x00000000000479c3 */ /* 0x000e220000002600 */
[----:B------:R-:W1:Y:S01]  /*0030*/  LDCU UR20, c[0x0][0x398] ;  /* 0x00007300ff1477ac */ /* 0x000e620008000800 */
[----:B------:R-:W2:Y:S06]  /*0040*/  S2R R3, SR_TID.X ;  /* 0x0000000000037919 */ /* 0x000eac0000002100 */
[----:B------:R-:W0:Y:S08]  /*0050*/  LDC R13, c[0x0][0x364] ;  /* 0x0000d900ff0d7b82 */ /* 0x000e300000000800 */
[----:B------:R-:W2:Y:S08]  /*0060*/  S2UR UR5, SR_CTAID.X ;  /* 0x00000000000579c3 */ /* 0x000eb00000002500 */
[----:B------:R-:W2:Y:S01]  /*0070*/  LDC R2, c[0x0][0x360] ;  /* 0x0000d800ff027b82 */ /* 0x000ea20000000800 */
[----:B0-----:R-:W-:-:S02]  /*0080*/  IMAD R13, R13, UR4, R0 ;  /* 0x000000040d0d7c24 */ /* 0x001fc4000f8e0200 */
[----:B--2---:R-:W-:-:S05]  /*0090*/  IMAD R0, R2, UR5, R3 ;  /* 0x0000000502007c24 */ /* 0x004fca000f8e0203 */
[----:B------:R-:W-:-:S04]  /*00a0*/  VIMNMX R2, PT, PT, R13, R0, !PT ;  /* 0x000000000d027248 */ /* 0x000fc80007fe0100 */
[----:B-1----:R-:W-:-:S13]  /*00b0*/  ISETP.GE.AND P0, PT, R2, UR20, PT ;  /* 0x0000001402007c0c */ /* 0x002fda000bf06270 */
[----:B------:R-:W-:Y:S05]  /*00c0*/  @P0 EXIT ;  /* 0x000000000000094d */ /* 0x000fea0003800000 */
[----:B------:R-:W-:Y:S01]  /*00d0*/  UISETP.GE.U32.AND UP0, UPT, UR20, 0x8, UPT ;  /* 0x000000081400788c */ /* 0x000fe2000bf06070 */
[----:B------:R-:W-:Y:S02]  /*00e0*/  HFMA2 R12, -RZ, RZ, 0, 0 ;  /* 0x00000000ff0c7431 */ /* 0x000fe400000001ff */
[----:B------:R-:W-:Y:S01]  /*00f0*/  IMAD R13, R13, UR20, RZ ;  /* 0x000000140d0d7c24 */ /* 0x000fe2000f8e02ff */
[----:B------:R-:W-:Y:S01]  /*0100*/  UMOV UR4, URZ ;  /* 0x000000ff00047c82 */ /* 0x000fe20008000000 */
[----:B------:R-:W0:Y:S04]  /*0110*/  LDCU.64 UR18, c[0x0][0x358] ;  /* 0x00006b00ff1277ac */ /* 0x000e280008000a00 */
[----:B------:R-:W-:Y:S05]  /*0120*/  BRA.U !UP0, `(.L_x_1) ;  /* 0x0000000508047547 */ /* 0x000fea000b800000 */
[----:B------:R-:W1:Y:S01]  /*0130*/  LDCU.128 UR24, c[0x0][0x380] ;  /* 0x00007000ff1877ac */ /* 0x000e620008000c00 */
[----:B------:R-:W-:Y:S02]  /*0140*/  MOV R12, RZ ;  /* 0x000000ff000c7202 */ /* 0x000fe40000000f00 */
[----:B------:R-:W-:Y:S01]  /*0150*/  MOV R14, R0 ;  /* 0x00000000000e7202 */ /* 0x000fe20000000f00 */
[----:B------:R-:W-:-:S04]  /*0160*/  ULOP3.LUT UR4, UR20, 0x7ffffff8, URZ, 0xc0, !UPT ;  /* 0x7ffffff814047892 */ /* 0x000fc8000f8ec0ff */
[----:B------:R-:W-:Y:S01]  /*0170*/  UIADD3 UR5, UPT, UPT, -UR4, URZ, URZ ;  /* 0x000000ff04057290 */ /* 0x000fe2000fffe1ff */
[----:B-1----:R-:W-:Y:S01]  /*0180*/  MOV R2, UR24 ;  /* 0x0000001800027c02 */ /* 0x002fe20008000f00 */
[----:B------:R-:W-:Y:S01]  /*0190*/  UIMAD.WIDE UR6, UR20, 0x8, UR26 ;  /* 0x00000008140678a5 */ /* 0x000fe2000f8e021a */
[----:B------:R-:W-:Y:S01]  /*01a0*/  MOV R3, UR25 ;  /* 0x0000001900037c02 */ /* 0x000fe20008000f00 */
[----:B------:R-:W-:Y:S02]  /*01b0*/  UIMAD.WIDE UR8, UR20, 0xc, UR26 ;  /* 0x0000000c140878a5 */ /* 0x000fe4000f8e021a */
[----:B------:R-:W-:Y:S01]  /*01c0*/  UIMAD.WIDE UR10, UR20, 0x10, UR26 ;  /* 0x00000010140a78a5 */ /* 0x000fe2000f8e021a */
[----:B------:R-:W-:Y:S01]  /*01d0*/  IMAD.WIDE.U32 R2, R13, 0x4, R2 ;  /* 0x000000040d027825 */ /* 0x000fe200078e0002 */
[----:B------:R-:W-:Y:S02]  /*01e0*/  UIMAD.WIDE UR12, UR20, 0x14, UR26 ;  /* 0x00000014140c78a5 */ /* 0x000fe4000f8e021a */
[----:B------:R-:W-:Y:S01]  /*01f0*/  UIMAD.WIDE UR14, UR20, 0x18, UR26 ;  /* 0x00000018140e78a5 */ /* 0x000fe2000f8e021a */
[----:B------:R-:W-:Y:S01]  /*0200*/  IADD3 R2, P0, PT, R2, 0x10, RZ ;  /* 0x0000001002027810 */ /* 0x000fe20007f1e0ff */
[----:B------:R-:W-:-:S03]  /*0210*/  UIMAD.WIDE UR16, UR20, 0x1c, UR26 ;  /* 0x0000001c141078a5 */ /* 0x000fc6000f8e021a */
[----:B------:R-:W-:-:S09]  /*0220*/  IADD3.X R3, PT, PT, RZ, R3, RZ, P0, !PT ;  /* 0x00000003ff037210 */ /* 0x000fd200007fe4ff */
.L_x_2:
[----:B------:R-:W-:Y:S01]  /*0230*/  UIMAD.WIDE UR22, UR20, 0x4, UR26 ;  /* 0x00000004141678a5 */ /* 0x000fe2000f8e021a */
[----:B------:R-:W-:Y:S02]  /*0240*/  IMAD.MOV.U32 R23, RZ, RZ, 0x4 ;  /* 0x00000004ff177424 */ /* 0x000fe400078e00ff */
[----:B------:R-:W-:Y:S01]  /*0250*/  HFMA2 R11, -RZ, RZ, 0, 2.384185791015625e-07 ;  /* 0x00000004ff0b7431 */ /* 0x000fe200000001ff */
[----:B------:R-:W-:Y:S01]  /*0260*/  MOV R25, 0x4 ;  /* 0x0000000400197802 */ /* 0x000fe20000000f00 */
[----:B0-----:R-:W2:Y:S01]  /*0270*/  LDG.E R21, desc[UR18][R2.64+-0x10] ;  /* 0xfffff01202157981 */ /* 0x001ea2000c1e1900 */
[C---:B------:R-:W-:Y:S01]  /*0280*/  IMAD.WIDE R22, R14.reuse, R23, UR26 ;  /* 0x0000001a0e167e25 */ /* 0x040fe2000f8e0217 */
[----:B------:R-:W-:Y:S02]  /*0290*/  MOV R8, UR22 ;  /* 0x0000001600087c02 */ /* 0x000fe40008000f00 */
[----:B------:R-:W-:Y:S01]  /*02a0*/  MOV R9, UR23 ;  /* 0x0000001700097c02 */ /* 0x000fe20008000f00 */
[----:B------:R-:W3:Y:S02]  /*02b0*/  LDG.E R19, desc[UR18][R2.64+-0xc] ;  /* 0xfffff41202137981 */ /* 0x000ee4000c1e1900 */
[----:B------:R-:W-:-:S02]  /*02c0*/  IMAD.WIDE R8, R14, 0x4, R8 ;  /* 0x000000040e087825 */ /* 0x000fc400078e0208 */
[----:B------:R-:W2:Y:S01]  /*02d0*/  LDG.E R22, desc[UR18][R22.64] ;  /* 0x0000001216167981 */ /* 0x000ea2000c1e1900 */
[----:B------:R-:W-:Y:S01]  /*02e0*/  MOV R5, 0x4 ;  /* 0x0000000400057802 */ /* 0x000fe20000000f00 */
[C---:B------:R-:W-:Y:S02]  /*02f0*/  IMAD.WIDE R24, R14.reuse, R25, UR6 ;  /* 0x000000060e187e25 */ /* 0x040fe4000f8e0219 */
[----:B------:R0:W3:Y:S02]  /*0300*/  LDG.E R20, desc[UR18][R8.64] ;  /* 0x0000001208147981 */ /* 0x0000e4000c1e1900 */
[----:B------:R-:W-:Y:S02]  /*0310*/  IMAD.WIDE R10, R14, R11, UR8 ;  /* 0x000000080e0a7e25 */ /* 0x000fe4000f8e020b */
[----:B------:R-:W4:Y:S04]  /*0320*/  LDG.E R18, desc[UR18][R24.64] ;  /* 0x0000001218127981 */ /* 0x000f28000c1e1900 */
[----:B------:R-:W4:Y:S01]  /*0330*/  LDG.E R17, desc[UR18][R2.64+-0x8] ;  /* 0xfffff81202117981 */ /* 0x000f22000c1e1900 */
[----:B0-----:R-:W-:-:S02]  /*0340*/  HFMA2 R9, -RZ, RZ, 0, 2.384185791015625e-07 ;  /* 0x00000004ff097431 */ /* 0x001fc400000001ff */
[----:B------:R-:W-:Y:S01]  /*0350*/  IMAD.MOV.U32 R7, RZ, RZ, 0x4 ;  /* 0x00000004ff077424 */ /* 0x000fe200078e00ff */
[----:B------:R0:W5:Y:S01]  /*0360*/  LDG.E R16, desc[UR18][R10.64] ;  /* 0x000000120a107981 */ /* 0x000162000c1e1900 */
[----:B------:R-:W-:-:S03]  /*0370*/  IMAD.WIDE R4, R14, R5, UR10 ;  /* 0x0000000a0e047e25 */ /* 0x000fc6000f8e0205 */
[----:B------:R-:W5:Y:S01]  /*0380*/  LDG.E R15, desc[UR18][R2.64+-0x4] ;  /* 0xfffffc12020f7981 */ /* 0x000f62000c1e1900 */
[C---:B------:R-:W-:Y:S01]  /*0390*/  IMAD.WIDE R6, R14.reuse, R7, UR12 ;  /* 0x0000000c0e067e25 */ /* 0x040fe2000f8e0207 */
[----:B------:R-:W-:Y:S02]  /*03a0*/  MOV R27, 0x4 ;  /* 0x00000004001b7802 */ /* 0x000fe40000000f00 */
[----:B------:R1:W5:Y:S01]  /*03b0*/  LDG.E R4, desc[UR18][R4.64] ;  /* 0x0000001204047981 */ /* 0x000362000c1e1900 */
[----:B------:R-:W-:-:S03]  /*03c0*/  IMAD.WIDE R8, R14, R9, UR14 ;  /* 0x0000000e0e087e25 */ /* 0x000fc6000f8e0209 */
[----:B------:R-:W5:Y:S01]  /*03d0*/  LDG.E R23, desc[UR18][R2.64] ;  /* 0x0000001202177981 */ /* 0x000f62000c1e1900 */
[----:B0-----:R-:W-:-:S03]  /*03e0*/  IMAD.WIDE R10, R14, R27, UR16 ;  /* 0x000000100e0a7e25 */ /* 0x001fc6000f8e021b */
[----:B------:R-:W5:Y:S04]  /*03f0*/  LDG.E R7, desc[UR18][R6.64] ;  /* 0x0000001206077981 */ /* 0x000f68000c1e1900 */
[----:B------:R-:W5:Y:S04]  /*0400*/  LDG.E R24, desc[UR18][R2.64+0x4] ;  /* 0x0000041202187981 */ /* 0x000f68000c1e1900 */
[----:B------:R-:W5:Y:S04]  /*0410*/  LDG.E R8, desc[UR18][R8.64] ;  /* 0x0000001208087981 */ /* 0x000f68000c1e1900 */
[----:B------:R-:W5:Y:S04]  /*0420*/  LDG.E R25, desc[UR18][R2.64+0x8] ;  /* 0x0000081202197981 */ /* 0x000f68000c1e1900 */
[----:B------:R-:W5:Y:S04]  /*0430*/  LDG.E R10, desc[UR18][R10.64] ;  /* 0x000000120a0a7981 */ /* 0x000f68000c1e1900 */
[----:B------:R0:W5:Y:S01]  /*0440*/  LDG.E R27, desc[UR18][R2.64+0xc] ;  /* 0x00000c12021b7981 */ /* 0x000162000c1e1900 */
[----:B------:R-:W-:-:S04]  /*0450*/  UIADD3 UR5, UPT, UPT, UR5, 0x8, URZ ;  /* 0x0000000805057890 */ /* 0x000fc8000fffe0ff */
[----:B------:R-:W-:Y:S01]  /*0460*/  UISETP.NE.AND UP0, UPT, UR5, URZ, UPT ;  /* 0x000000ff0500728c */ /* 0x000fe2000bf05270 */
[----:B-1----:R-:W-:Y:S02]  /*0470*/  MOV R5, UR20 ;  /* 0x0000001400057c02 */ /* 0x002fe40008000f00 */
[----:B0-----:R-:W-:Y:S02]  /*0480*/  IADD3 R2, P0, PT, R2, 0x20, RZ ;  /* 0x0000002002027810 */ /* 0x001fe40007f1e0ff */
[----:B------:R-:W-:Y:S02]  /*0490*/  LEA R14, R5, R14, 0x3 ;  /* 0x0000000e050e7211 */ /* 0x000fe400078e18ff */
[----:B------:R-:W-:Y:S01]  /*04a0*/  IADD3.X R3, PT, PT, RZ, R3, RZ, P0, !PT ;  /* 0x00000003ff037210 */ /* 0x000fe200007fe4ff */
[----:B--2---:R-:W-:-:S04]  /*04b0*/  FFMA R22, R21, R22, R12 ;  /* 0x0000001615167223 */ /* 0x004fc8000000000c */
[----:B---3--:R-:W-:-:S04]  /*04c0*/  FFMA R20, R19, R20, R22 ;  /* 0x0000001413147223 */ /* 0x008fc80000000016 */
[----:B----4-:R-:W-:-:S04]  /*04d0*/  FFMA R18, R17, R18, R20 ;  /* 0x0000001211127223 */ /* 0x010fc80000000014 */
[----:B-----5:R-:W-:-:S04]  /*04e0*/  FFMA R16, R15, R16, R18 ;  /* 0x000000100f107223 */ /* 0x020fc80000000012 */
[----:B------:R-:W-:-:S04]  /*04f0*/  FFMA R23, R23, R4, R16 ;  /* 0x0000000417177223 */ /* 0x000fc80000000010 */
[----:B------:R-:W-:-:S04]  /*0500*/  FFMA R24, R24, R7, R23 ;  /* 0x0000000718187223 */ /* 0x000fc80000000017 */
[----:B------:R-:W-:-:S04]  /*0510*/  FFMA R8, R25, R8, R24 ;  /* 0x0000000819087223 */ /* 0x000fc80000000018 */
[----:B------:R-:W-:Y:S01]  /*0520*/  FFMA R12, R27, R10, R8 ;  /* 0x0000000a1b0c7223 */ /* 0x000fe20000000008 */
[----:B------:R-:W-:Y:S06]  /*0530*/  BRA.U UP0, `(.L_x_2) ;  /* 0xfffffffd003c7547 */ /* 0x000fec000b83ffff */
.L_x_1:
[----:B------:R-:W-:-:S04]  /*0540*/  ULOP3.LUT UR6, UR20, 0x7, URZ, 0xc0, !UPT ;  /* 0x0000000714067892 */ /* 0x000fc8000f8ec0ff */
[----:B------:R-:W-:-:S09]  /*0550*/  UISETP.NE.AND UP0, UPT, UR6, URZ, UPT ;  /* 0x000000ff0600728c */ /* 0x000fd2000bf05270 */
[----:B------:R-:W-:Y:S05]  /*0560*/  BRA.U !UP0, `(.L_x_3) ;  /* 0x0000000508387547 */ /* 0x000fea000b800000 */
[----:B------:R-:W-:Y:S02]  /*0570*/  UISETP.GE.U32.AND UP0, UPT, UR6, 0x4, UPT ;  /* 0x000000040600788c */ /* 0x000fe4000bf06070 */
[----:B------:R-:W-:-:S04]  /*0580*/  ULOP3.LUT UR5, UR20, 0x3, URZ, 0xc0, !UPT ;  /* 0x0000000314057892 */ /* 0x000fc8000f8ec0ff */
[----:B------:R-:W-:-:S03]  /*0590*/  UISETP.NE.AND UP1, UPT, UR5, URZ, UPT ;  /* 0x000000ff0500728c */ /* 0x000fc6000bf25270 */
[----:B------:R-:W-:Y:S08]  /*05a0*/  BRA.U !UP0, `(.L_x_4) ;  /* 0x00000001087c7547 */ /* 0x000ff0000b800000 */
[----:B------:R-:W1:Y:S01]  /*05b0*/  LDC.64 R6, c[0x0][0x388] ;  /* 0x0000e200ff067b82 */ /* 0x000e620000000a00 */
[----:B------:R-:W2:Y:S01]  /*05c0*/  LDCU.64 UR6, c[0x0][0x380] ;  /* 0x00007000ff0677ac */ /* 0x000ea20008000a00 */
[----:B------:R-:W-:Y:S01]  /*05d0*/  IMAD.U32 R9, RZ, RZ, UR4 ;  /* 0x00000004ff097e24 */ /* 0x000fe2000f8e00ff */
[C---:B------:R-:W-:Y:S02]  /*05e0*/  IADD3 R3, PT, PT, R13.reuse, UR4, RZ ;  /* 0x000000040d037c10 */ /* 0x040fe4000fffe0ff */
[----:B------:R-:W-:Y:S01]  /*05f0*/  IADD3 R10, P0, PT, R13, UR4, RZ ;  /* 0x000000040d0a7c10 */ /* 0x000fe2000ff1e0ff */
[----:B------:R-:W-:Y:S01]  /*0600*/  IMAD R9, R9, UR20, R0 ;  /* 0x0000001409097c24 */ /* 0x000fe2000f8e0200 */
[----:B------:R-:W-:Y:S01]  /*0610*/  MOV R11, UR20 ;  /* 0x00000014000b7c02 */ /* 0x000fe20008000f00 */
[----:B------:R-:W3:Y:S01]  /*0620*/  LDC.64 R4, c[0x0][0x380] ;  /* 0x0000e000ff047b82 */ /* 0x000ee20000000a00 */
[----:B------:R-:W-:Y:S01]  /*0630*/  MOV R15, UR20 ;  /* 0x00000014000f7c02 */ /* 0x000fe20008000f00 */
[----:B-1----:R-:W-:Y:S01]  /*0640*/  IMAD.WIDE R6, R9, 0x4, R6 ;  /* 0x0000000409067825 */ /* 0x002fe200078e0206 */
[----:B------:R-:W-:-:S05]  /*0650*/  MOV R9, UR20 ;  /* 0x0000001400097c02 */ /* 0x000fca0008000f00 */
[----:B------:R-:W-:Y:S02]  /*0660*/  IMAD.WIDE R8, R9, 0x4, R6 ;  /* 0x0000000409087825 */ /* 0x000fe400078e0206 */
[----:B0-----:R-:W4:Y:S02]  /*0670*/  LDG.E R6, desc[UR18][R6.64] ;  /* 0x0000001206067981 */ /* 0x001f24000c1e1900 */
[----:B---3--:R-:W-:Y:S01]  /*0680*/  IMAD.WIDE.U32 R4, R3, 0x4, R4 ;  /* 0x0000000403047825 */ /* 0x008fe200078e0004 */
[----:B------:R-:W-:Y:S01]  /*0690*/  IADD3.X R3, PT, PT, RZ, RZ, RZ, P0, !PT ;  /* 0x000000ffff037210 */ /* 0x000fe200007fe4ff */
[----:B------:R-:W3:Y:S01]  /*06a0*/  LDG.E R17, desc[UR18][R8.64] ;  /* 0x0000001208117981 */ /* 0x000ee2000c1e1900 */
[----:B--2---:R-:W-:-:S03]  /*06b0*/  LEA R2, P0, R10, UR6, 0x2 ;  /* 0x000000060a027c11 */ /* 0x004fc6000f8010ff */
[----:B------:R-:W4:Y:S01]  /*06c0*/  LDG.E R5, desc[UR18][R4.64] ;  /* 0x0000001204057981 */ /* 0x000f22000c1e1900 */
[----:B------:R-:W-:Y:S01]  /*06d0*/  LEA.HI.X R3, R10, UR7, R3, 0x2, P0 ;  /* 0x000000070a037c11 */ /* 0x000fe200080f1403 */
[----:B------:R-:W-:-:S04]  /*06e0*/  IMAD.WIDE R10, R11, 0x4, R8 ;  /* 0x000000040b0a7825 */ /* 0x000fc800078e0208 */
[----:B------:R-:W3:Y:S01]  /*06f0*/  LDG.E R16, desc[UR18][R2.64+0x4] ;  /* 0x0000041202107981 */ /* 0x000ee2000c1e1900 */
[----:B------:R-:W-:-:S03]  /*0700*/  IMAD.WIDE R14, R15, 0x4, R10 ;  /* 0x000000040f0e7825 */ /* 0x000fc600078e020a */
[----:B------:R-:W2:Y:S04]  /*0710*/  LDG.E R19, desc[UR18][R10.64] ;  /* 0x000000120a137981 */ /* 0x000ea8000c1e1900 */
[----:B------:R-:W2:Y:S04]  /*0720*/  LDG.E R18, desc[UR18][R2.64+0x8] ;  /* 0x0000081202127981 */ /* 0x000ea8000c1e1900 */
[----:B------:R-:W5:Y:S04]  /*0730*/  LDG.E R20, desc[UR18][R2.64+0xc] ;  /* 0x00000c1202147981 */ /* 0x000f68000c1e1900 */
[----:B------:R-:W5:Y:S01]  /*0740*/  LDG.E R14, desc[UR18][R14.64] ;  /* 0x000000120e0e7981 */ /* 0x000f62000c1e1900 */
[----:B------:R-:W-:Y:S01]  /*0750*/  UIADD3 UR4, UPT, UPT, UR4, 0x4, URZ ;  /* 0x0000000404047890 */ /* 0x000fe2000fffe0ff */
[----:B----4-:R-:W-:-:S04]  /*0760*/  FFMA R5, R5, R6, R12 ;  /* 0x0000000605057223 */ /* 0x010fc8000000000c */
[----:B---3--:R-:W-:-:S04]  /*0770*/  FFMA R5, R16, R17, R5 ;  /* 0x0000001110057223 */ /* 0x008fc80000000005 */
[----:B--2---:R-:W-:-:S04]  /*0780*/  FFMA R5, R18, R19, R5 ;  /* 0x0000001312057223 */ /* 0x004fc80000000005 */
[----:B-----5:R-:W-:-:S07]  /*0790*/  FFMA R12, R20, R14, R5 ;  /* 0x0000000e140c7223 */ /* 0x020fce0000000005 */
.L_x_4:
[----:B------:R-:W-:Y:S05]  /*07a0*/  BRA.U !UP1, `(.L_x_3) ;  /* 0x0000000109a87547 */ /* 0x000fea000b800000 */
[----:B------:R-:W-:Y:S01]  /*07b0*/  UISETP.NE.AND UP0, UPT, UR5, 0x1, UPT ;  /* 0x000000010500788c */ /* 0x000fe2000bf05270 */
[----:B------:R-:W-:Y:S01]  /*07c0*/  MOV R7, UR4 ;  /* 0x0000000400077c02 */ /* 0x000fe20008000f00 */
[----:B------:R-:W-:Y:S02]  /*07d0*/  ULOP3.LUT UR5, UR20, 0x1, URZ, 0xc0, !UPT ;  /* 0x0000000114057892 */ /* 0x000fe4000f8ec0ff */
[----:B------:R-:W-:Y:S02]  /*07e0*/  MOV R15, UR20 ;  /* 0x00000014000f7c02 */ /* 0x000fe40008000f00 */
[----:B------:R-:W-:Y:S01]  /*07f0*/  UISETP.NE.U32.AND UP1, UPT, UR5, 0x1, UPT ;  /* 0x000000010500788c */ /* 0x000fe2000bf25070 */
[----:B------:R-:W-:-:S04]  /*0800*/  PLOP3.LUT P1, PT, PT, PT, UP0, 0x80, 0x8 ;  /* 0x000000000008781c */ /* 0x000fc80003f2f008 */
[----:B------:R-:W1:Y:S01]  /*0810*/  @UP0 LDCU.128 UR8, c[0x0][0x380] ;  /* 0x00007000ff0807ac */ /* 0x000e620008000c00 */
[----:B------:R-:W-:Y:S01]  /*0820*/  PLOP3.LUT P0, PT, PT, PT, UP1, 0x80, 0x8 ;  /* 0x000000000008781c */ /* 0x000fe20003f0f018 */
[----:B------:R-:W2:Y:S04]  /*0830*/  @UP0 LDCU.64 UR6, c[0x0][0x380] ;  /* 0x00007000ff0607ac */ /* 0x000ea80008000a00 */
[----:B------:R-:W3:Y:S03]  /*0840*/  @!UP1 LDCU.128 UR12, c[0x0][0x380] ;  /* 0x00007000ff0c97ac */ /* 0x000ee60008000c00 */
[C---:B------:R-:W-:Y:S02]  /*0850*/  @P1 IADD3 R3, PT, PT, R13.reuse, UR4, RZ ;  /* 0x000000040d031c10 */ /* 0x040fe4000fffe0ff */
[----:B------:R-:W-:Y:S01]  /*0860*/  @P1 IADD3 R6, P2, PT, R13, UR4, RZ ;  /* 0x000000040d061c10 */ /* 0x000fe2000ff5e0ff */
[----:B------:R-:W-:Y:S01]  /*0870*/  @UP0 UIADD3 UR4, UPT, UPT, UR4, 0x2, URZ ;  /* 0x0000000204040890 */ /* 0x000fe2000fffe0ff */
[----:B-1----:R-:W-:Y:S01]  /*0880*/  MOV R11, UR9 ;  /* 0x00000009000b7c02 */ /* 0x002fe20008000f00 */
[----:B------:R-:W-:Y:S01]  /*0890*/  IMAD.U32 R10, RZ, RZ, UR8 ;  /* 0x00000008ff0a7e24 */ /* 0x000fe2000f8e00ff */
[----:B------:R-:W-:-:S02]  /*08a0*/  MOV R4, UR10 ;  /* 0x0000000a00047c02 */ /* 0x000fc40008000f00 */
[----:B------:R-:W-:Y:S01]  /*08b0*/  MOV R5, UR11 ;  /* 0x0000000b00057c02 */ /* 0x000fe20008000f00 */
[----:B------:R-:W-:-:S04]  /*08c0*/  @P1 IMAD.WIDE.U32 R10, R3, 0x4, R10 ;  /* 0x00000004030a1825 */ /* 0x000fc800078e000a */
[----:B------:R-:W-:Y:S01]  /*08d0*/  @P1 IMAD R3, R7, UR20, R0 ;  /* 0x0000001407031c24 */ /* 0x000fe2000f8e0200 */
[----:B------:R-:W-:Y:S01]  /*08e0*/  @P1 IADD3.X R7, PT, PT, RZ, RZ, RZ, P2, !PT ;  /* 0x000000ffff071210 */ /* 0x000fe200017fe4ff */
[----:B------:R-:W-:Y:S01]  /*08f0*/  IMAD.U32 R19, RZ, RZ, UR4 ;  /* 0x00000004ff137e24 */ /* 0x000fe2000f8e00ff */
[C---:B--2---:R-:W-:Y:S01]  /*0900*/  @P1 LEA R2, P2, R6.reuse, UR6, 0x2 ;  /* 0x0000000606021c11 */ /* 0x044fe2000f8410ff */
[----:B------:R-:W-:Y:S01]  /*0910*/  @P1 IMAD.WIDE R4, R3, 0x4, R4 ;  /* 0x0000000403041825 */ /* 0x000fe200078e0204 */
[----:B------:R-:W-:Y:S01]  /*0920*/  @!P0 IADD3 R17, PT, PT, R13, UR4, RZ ;  /* 0x000000040d118c10 */ /* 0x000fe2000fffe0ff */
[----:B0-----:R-:W2:Y:S01]  /*0930*/  @P1 LDG.E R11, desc[UR18][R10.64] ;  /* 0x000000120a0b1981 */ /* 0x001ea2000c1e1900 */
[----:B------:R-:W-:Y:S01]  /*0940*/  @P1 LEA.HI.X R3, R6, UR7, R7, 0x2, P2 ;  /* 0x0000000706031c11 */ /* 0x000fe200090f1407 */
[----:B------:R-:W-:Y:S01]  /*0950*/  @!P0 IMAD R19, R19, UR20, R0 ;  /* 0x0000001413138c24 */ /* 0x000fe2000f8e0200 */
[----:B---3--:R-:W-:Y:S01]  /*0960*/  MOV R6, UR12 ;  /* 0x0000000c00067c02 */ /* 0x008fe20008000f00 */
[----:B------:R-:W-:Y:S01]  /*0970*/  @P1 IMAD.WIDE R14, R15, 0x4, R4 ;  /* 0x000000040f0e1825 */ /* 0x000fe200078e0204 */
[----:B------:R-:W-:Y:S01]  /*0980*/  MOV R7, UR13 ;  /* 0x0000000d00077c02 */ /* 0x000fe20008000f00 */
[----:B------:R-:W2:Y:S01]  /*0990*/  @P1 LDG.E R4, desc[UR18][R4.64] ;  /* 0x0000001204041981 */ /* 0x000ea2000c1e1900 */
[----:B------:R-:W-:-:S02]  /*09a0*/  MOV R8, UR14 ;  /* 0x0000000e00087c02 */ /* 0x000fc40008000f00 */
[----:B------:R-:W-:Y:S01]  /*09b0*/  MOV R9, UR15 ;  /* 0x0000000f00097c02 */ /* 0x000fe20008000f00 */
[----:B------:R-:W-:Y:S01]  /*09c0*/  @!P0 IMAD.WIDE.U32 R6, R17, 0x4, R6 ;  /* 0x0000000411068825 */ /* 0x000fe200078e0006 */
[----:B------:R-:W3:Y:S03]  /*09d0*/  @P1 LDG.E R14, desc[UR18][R14.64] ;  /* 0x000000120e0e1981 */ /* 0x000ee6000c1e1900 */
[----:B------:R-:W-:Y:S01]  /*09e0*/  @!P0 IMAD.WIDE R8, R19, 0x4, R8 ;  /* 0x0000000413088825 */ /* 0x000fe200078e0208 */
[----:B------:R-:W3:Y:S04]  /*09f0*/  @P1 LDG.E R2, desc[UR18][R2.64+0x4] ;  /* 0x0000041202021981 */ /* 0x000ee8000c1e1900 */
[----:B------:R-:W4:Y:S04]  /*0a00*/  @!P0 LDG.E R7, desc[UR18][R6.64] ;  /* 0x0000001206078981 */ /* 0x000f28000c1e1900 */
[----:B------:R-:W4:Y:S01]  /*0a10*/  @!P0 LDG.E R8, desc[UR18][R8.64] ;  /* 0x0000001208088981 */ /* 0x000f22000c1e1900 */
[----:B--2---:R-:W-:-:S04]  /*0a20*/  @P1 FFMA R11, R11, R4, R12 ;  /* 0x000000040b0b1223 */ /* 0x004fc8000000000c */
[----:B---3--:R-:W-:-:S04]  /*0a30*/  @P1 FFMA R12, R2, R14, R11 ;  /* 0x0000000e020c1223 */ /* 0x008fc8000000000b */
[----:B----4-:R-:W-:-:S07]  /*0a40*/  @!P0 FFMA R12, R7, R8, R12 ;  /* 0x00000008070c8223 */ /* 0x010fce000000000c */
.L_x_3:
[----:B------:R-:W1:Y:S01]  /*0a50*/  LDC.64 R2, c[0x0][0x390] ;  /* 0x0000e400ff027b82 */ /* 0x000e620000000a00 */
[----:B------:R-:W-:-:S05]  /*0a60*/  IADD3 R13, PT, PT, R0, R13, RZ ;  /* 0x0000000d000d7210 */ /* 0x000fca0007ffe0ff */
[----:B-1----:R-:W-:-:S05]  /*0a70*/  IMAD.WIDE R2, R13, 0x4, R2 ;  /* 0x000000040d027825 */ /* 0x002fca00078e0202 */
[----:B0-----:R-:W-:Y:S01]  /*0a80*/  STG.E desc[UR18][R2.64], R12 ;  /* 0x0000000c02007986 */ /* 0x001fe2000c101912 */
[----:B------:R-:W-:Y:S05]  /*0a90*/  EXIT ;  /* 0x000000000000794d */ /* 0x000fea0003800000 */
.L_x_5:
        /* <DEDUP_REMOVED lines=14> */
.L_x_7:


//--------------------- .nv.shared.reserved.0     --------------------------
	.section	.nv.shared.reserved.0,"aw",@nobits
	.weak		__nv_reservedSMEM_offset_0_alias
	.size		__nv_reservedSMEM_offset_0_alias, 0, 64
	.other		__nv_reservedSMEM_offset_0_alias,@"STO_CUDA_RESERVED_SHARED STV_DEFAULT"
__nv_reservedSMEM_offset_0_alias:
	.zero		0
	.zero		64


//--------------------- .nv.constant0._Z13memCopyKernelPfS_i --------------------------
	.section	.nv.constant0._Z13memCopyKernelPfS_i,"a",@progbits
	.sectionflags	@""
	.align	4
.nv.constant0._Z13memCopyKernelPfS_i:
	.zero		916


//--------------------- .nv.constant0._Z12matMulKernelPfS_S_i --------------------------
	.section	.nv.constant0._Z12matMulKernelPfS_S_i,"a",@progbits
	.sectionflags	@""
	.align	4
.nv.constant0._Z12matMulKernelPfS_S_i:
	.zero		924


//--------------------- SYMBOLS --------------------------

	.type		.nv.reservedSmem.offset0,@object
	.size		.nv.reservedSmem.offset0,0x4
